	.headerflags	@"EF_CUDA_TEXMODE_UNIFIED EF_CUDA_64BIT_ADDRESS EF_CUDA_ACCELERATORS EF_CUDA_SM90 EF_CUDA_VIRTUAL_SM(EF_CUDA_SM90)"
	.elftype	@"ET_EXEC"


//--------------------- .nv.info                  --------------------------
	.section	.nv.info,"",@"SHT_CUDA_INFO"
	.align	4


	//----- nvinfo : EIATTR_REGCOUNT
	.align		4
        /*0000*/ 	.byte	0x04, 0x2f
        /*0002*/ 	.short	(.L_1 - .L_0)
	.align		4
.L_0:
        /*0004*/ 	.word	index@(triton_poi_fused__to_copy_4)
        /*0008*/ 	.word	0x0000000a


	//----- nvinfo : EIATTR_MIN_STACK_SIZE
	.align		4
.L_1:
        /*000c*/ 	.byte	0x04, 0x12
        /*000e*/ 	.short	(.L_3 - .L_2)
	.align		4
.L_2:
        /*0010*/ 	.word	index@(triton_poi_fused__to_copy_4)
        /*0014*/ 	.word	0x00000000


	//----- nvinfo : EIATTR_FRAME_SIZE
	.align		4
.L_3:
        /*0018*/ 	.byte	0x04, 0x11
        /*001a*/ 	.short	(.L_5 - .L_4)
	.align		4
.L_4:
        /*001c*/ 	.word	index@(triton_poi_fused__to_copy_4)
        /*0020*/ 	.word	0x00000000


	//----- nvinfo : EIATTR_MIN_STACK_SIZE
	.align		4
.L_5:
        /*0024*/ 	.byte	0x04, 0x12
        /*0026*/ 	.short	(.L_7 - .L_6)
	.align		4
.L_6:
        /*0028*/ 	.word	index@(triton_poi_fused__to_copy_4)
        /*002c*/ 	.word	0x00000000
.L_7:


//--------------------- .nv.info.triton_poi_fused__to_copy_4 --------------------------
	.section	.nv.info.triton_poi_fused__to_copy_4,"",@"SHT_CUDA_INFO"
	.sectionflags	@""
	.align	4


	//----- nvinfo : EIATTR_CUDA_API_VERSION
	.align		4
        /*0000*/ 	.byte	0x04, 0x37
        /*0002*/ 	.short	(.L_9 - .L_8)
.L_8:
        /*0004*/ 	.word	0x0000007c


	//----- nvinfo : EIATTR_KPARAM_INFO
	.align		4
.L_9:
        /*0008*/ 	.byte	0x04, 0x17
        /*000a*/ 	.short	(.L_11 - .L_10)
.L_10:
        /*000c*/ 	.word	0x00000000
        /*0010*/ 	.short	0x0001
        /*0012*/ 	.short	0x0008
        /*0014*/ 	.byte	0x00, 0xf0, 0x11, 0x00


	//----- nvinfo : EIATTR_KPARAM_INFO
	.align		4
.L_11:
        /*0018*/ 	.byte	0x04, 0x17
        /*001a*/ 	.short	(.L_13 - .L_12)
.L_12:
        /*001c*/ 	.word	0x00000000
        /*0020*/ 	.short	0x0000
        /*0022*/ 	.short	0x0000
        /*0024*/ 	.byte	0x00, 0xf4, 0x21, 0x00


	//----- nvinfo : EIATTR_SPARSE_MMA_MASK
	.align		4
.L_13:
        /*0028*/ 	.byte	0x03, 0x50
        /*002a*/ 	.short	0x0000


	//----- nvinfo : EIATTR_MAXREG_COUNT
	.align		4
        /*002c*/ 	.byte	0x03, 0x1b
        /*002e*/ 	.short	0x00ff


	//----- nvinfo : EIATTR_EXIT_INSTR_OFFSETS
	.align		4
        /*0030*/ 	.byte	0x04, 0x1c
        /*0032*/ 	.short	(.L_15 - .L_14)


	//   ....[0]....
.L_14:
        /*0034*/ 	.word	0x00000140


	//   ....[1]....
        /*0038*/ 	.word	0x00000170


	//----- nvinfo : EIATTR_REQNTID
	.align		4
.L_15:
        /*003c*/ 	.byte	0x04, 0x10
        /*003e*/ 	.short	(.L_17 - .L_16)
.L_16:
        /*0040*/ 	.word	0x00000020
        /*0044*/ 	.word	0x00000001
        /*0048*/ 	.word	0x00000001


	//----- nvinfo : EIATTR_CBANK_PARAM_SIZE
	.align		4
.L_17:
        /*004c*/ 	.byte	0x03, 0x19
        /*004e*/ 	.short	0x000c


	//----- nvinfo : EIATTR_PARAM_CBANK
	.align		4
        /*0050*/ 	.byte	0x04, 0x0a
        /*0052*/ 	.short	(.L_19 - .L_18)
	.align		4
.L_18:
        /*0054*/ 	.word	index@(.nv.constant0.triton_poi_fused__to_copy_4)
        /*0058*/ 	.short	0x0210
        /*005a*/ 	.short	0x000c


	//----- nvinfo : EIATTR_SW_WAR
	.align		4
.L_19:
        /*005c*/ 	.byte	0x04, 0x36
        /*005e*/ 	.short	(.L_21 - .L_20)
.L_20:
        /*0060*/ 	.word	0x00000008
.L_21:


//--------------------- .nv.callgraph             --------------------------
	.section	.nv.callgraph,"",@"SHT_CUDA_CALLGRAPH"
	.align	4
	.sectionentsize	8
	.align		4
        /*0000*/ 	.word	0x00000000
	.align		4
        /*0004*/ 	.word	0xffffffff
	.align		4
        /*0008*/ 	.word	0x00000000
	.align		4
        /*000c*/ 	.word	0xfffffffe
	.align		4
        /*0010*/ 	.word	0x00000000
	.align		4
        /*0014*/ 	.word	0xfffffffd
	.align		4
        /*0018*/ 	.word	0x00000000
	.align		4
        /*001c*/ 	.word	0xfffffffc


//--------------------- .text.triton_poi_fused__to_copy_4 --------------------------
	.section	.text.triton_poi_fused__to_copy_4,"ax",@progbits
	.align	128
        .global         triton_poi_fused__to_copy_4
        .type           triton_poi_fused__to_copy_4,@function
        .size           triton_poi_fused__to_copy_4,(.L_x_1 - triton_poi_fused__to_copy_4)
        .other          triton_poi_fused__to_copy_4,@"STO_CUDA_ENTRY STV_DEFAULT"
triton_poi_fused__to_copy_4:
.text.triton_poi_fused__to_copy_4:
[----:B------:R-:W0:Y:S02]  /*0000*/  LDC R1, c[0x0][0x28] ;  /* 0x00000a00ff017b82 */ /* 0x000e240000000800 */
[----:B------:R-:W1:Y:S01]  /*0010*/  S2R R0, SR_TID.X ;  /* 0x0000000000007919 */ /* 0x000e620000002100 */
[----:B------:R-:W2:Y:S01]  /*0020*/  S2R R5, SR_CTAID.X ;  /* 0x0000000000057919 */ /* 0x000ea20000002500 */
[----:B-1----:R-:W-:-:S05]  /*0030*/  IMAD.SHL.U32 R0, R0, 0x2, RZ ;  /* 0x0000000200007824 */ /* 0x002fca00078e00ff */
[----:B------:R-:W-:-:S05]  /*0040*/  LOP3.LUT R0, R0, 0x3e, RZ, 0xc0, !PT ;  /* 0x0000003e00007812 */ /* 0x000fca00078ec0ff */
[----:B--2---:R-:W-:-:S04]  /*0050*/  IMAD R5, R5, 0x40, R0 ;  /* 0x0000004005057824 */ /* 0x004fc800078e0200 */
[C---:B------:R-:W-:Y:S01]  /*0060*/  VIADD R0, R5.reuse, 0x1 ;  /* 0x0000000105007836 */ /* 0x040fe20000000000 */
[----:B------:R-:W-:Y:S02]  /*0070*/  I2FP.F32.S32 R2, R5 ;  /* 0x0000000500027245 */ /* 0x000fe40000201400 */
[----:B------:R-:W-:Y:S02]  /*0080*/  ISETP.GE.AND P0, PT, R5, 0x40, PT ;  /* 0x000000400500780c */ /* 0x000fe40003f06270 */
[----:B------:R-:W-:Y:S01]  /*0090*/  I2FP.F32.S32 R0, R0 ;  /* 0x0000000000007245 */ /* 0x000fe20000201400 */
[----:B------:R-:W-:Y:S02]  /*00a0*/  FMUL R4, R2, 0.4920634925365447998 ;  /* 0x3efbefbf02047820 */ /* 0x000fe40000400000 */
[----:B------:R-:W1:Y:S02]  /*00b0*/  LDC.64 R2, c[0x0][0x210] ;  /* 0x00008400ff027b82 */ /* 0x000e640000000a00 */
[----:B------:R-:W-:Y:S01]  /*00c0*/  FMUL R0, R0, 0.4920634925365447998 ;  /* 0x3efbefbf00007820 */ /* 0x000fe20000400000 */
[----:B------:R-:W-:-:S04]  /*00d0*/  FMNMX R4, RZ, R4, !PT ;  /* 0x00000004ff047209 */ /* 0x000fc80007800000 */
[----:B------:R-:W-:Y:S02]  /*00e0*/  FMNMX R0, RZ, R0, !PT ;  /* 0x00000000ff007209 */ /* 0x000fe40007800000 */
[----:B------:R-:W2:Y:S08]  /*00f0*/  F2I.TRUNC.NTZ R4, R4 ;  /* 0x0000000400047305 */ /* 0x000eb0000020f100 */
[----:B------:R-:W3:Y:S01]  /*0100*/  F2I.TRUNC.NTZ R6, R0 ;  /* 0x0000000000067305 */ /* 0x000ee2000020f100 */
[----:B-1----:R-:W-:Y:S01]  /*0110*/  IMAD.WIDE R2, R5, 0x8, R2 ;  /* 0x0000000805027825 */ /* 0x002fe200078e0202 */
[----:B--2---:R-:W-:-:S02]  /*0120*/  SHF.R.S32.HI R5, RZ, 0x1f, R4 ;  /* 0x0000001fff057819 */ /* 0x004fc40000011404 */
[----:B---3--:R-:W-:Y:S01]  /*0130*/  SHF.R.S32.HI R7, RZ, 0x1f, R6 ;  /* 0x0000001fff077819 */ /* 0x008fe20000011406 */
[----:B------:R-:W-:Y:S06]  /*0140*/  @P0 EXIT ;  /* 0x000000000000094d */ /* 0x000fec0003800000 */
[----:B------:R-:W-:Y:S02]  /*0150*/  ULDC.64 UR4, c[0x0][0x208] ;  /* 0x0000820000047ab9 */ /* 0x000fe40000000a00 */
[----:B------:R-:W-:Y:S01]  /*0160*/  STG.E.128 desc[UR4][R2.64], R4 ;  /* 0x0000000402007986 */ /* 0x000fe2000c101d04 */
[----:B------:R-:W-:Y:S05]  /*0170*/  EXIT ;  /* 0x000000000000794d */ /* 0x000fea0003800000 */
.L_x_0:
[----:B------:R-:W-:-:S00]  /*0180*/  BRA `(.L_x_0) ;  /* 0xfffffffc00fc7947 */ /* 0x000fc0000383ffff */
[----:B------:R-:W-:-:S00]  /*0190*/  NOP ;  /* 0x0000000000007918 */ /* 0x000fc00000000000 */
        /* <DEDUP_REMOVED lines=14> */
.L_x_1:


//--------------------- .nv.constant0.triton_poi_fused__to_copy_4 --------------------------
	.section	.nv.constant0.triton_poi_fused__to_copy_4,"a",@progbits
	.sectionflags	@""
	.align	4
.nv.constant0.triton_poi_fused__to_copy_4:
	.zero		540
